	.headerflags	@"EF_CUDA_TEXMODE_UNIFIED EF_CUDA_64BIT_ADDRESS EF_CUDA_ACCELERATORS EF_CUDA_SM90 EF_CUDA_VIRTUAL_SM(EF_CUDA_SM90)"
	.elftype	@"ET_EXEC"


//--------------------- .nv.info                  --------------------------
	.section	.nv.info,"",@"SHT_CUDA_INFO"
	.align	4


	//----- nvinfo : EIATTR_REGCOUNT
	.align		4
        /*0000*/ 	.byte	0x04, 0x2f
        /*0002*/ 	.short	(.L_3 - .L_2)
	.align		4
.L_2:
        /*0004*/ 	.word	index@(triton_poi_fused__native_batch_norm_legit_no_training_hardtanh_25)
        /*0008*/ 	.word	0x00000010


	//----- nvinfo : EIATTR_MIN_STACK_SIZE
	.align		4
.L_3:
        /*000c*/ 	.byte	0x04, 0x12
        /*000e*/ 	.short	(.L_5 - .L_4)
	.align		4
.L_4:
        /*0010*/ 	.word	index@(triton_poi_fused__native_batch_norm_legit_no_training_hardtanh_25)
        /*0014*/ 	.word	0x00000000


	//----- nvinfo : EIATTR_FRAME_SIZE
	.align		4
.L_5:
        /*0018*/ 	.byte	0x04, 0x11
        /*001a*/ 	.short	(.L_7 - .L_6)
	.align		4
.L_6:
        /*001c*/ 	.word	index@(triton_poi_fused__native_batch_norm_legit_no_training_hardtanh_25)
        /*0020*/ 	.word	0x00000000


	//----- nvinfo : EIATTR_MIN_STACK_SIZE
	.align		4
.L_7:
        /*0024*/ 	.byte	0x04, 0x12
        /*0026*/ 	.short	(.L_9 - .L_8)
	.align		4
.L_8:
        /*0028*/ 	.word	index@(triton_poi_fused__native_batch_norm_legit_no_training_hardtanh_25)
        /*002c*/ 	.word	0x00000000
.L_9:


//--------------------- .nv.info.triton_poi_fused__native_batch_norm_legit_no_training_hardtanh_25 --------------------------
	.section	.nv.info.triton_poi_fused__native_batch_norm_legit_no_training_hardtanh_25,"",@"SHT_CUDA_INFO"
	.sectionflags	@""
	.align	4


	//----- nvinfo : EIATTR_CUDA_API_VERSION
	.align		4
        /*0000*/ 	.byte	0x04, 0x37
        /*0002*/ 	.short	(.L_11 - .L_10)
.L_10:
        /*0004*/ 	.word	0x0000007c


	//----- nvinfo : EIATTR_KPARAM_INFO
	.align		4
.L_11:
        /*0008*/ 	.byte	0x04, 0x17
        /*000a*/ 	.short	(.L_13 - .L_12)
.L_12:
        /*000c*/ 	.word	0x00000000
        /*0010*/ 	.short	0x0006
        /*0012*/ 	.short	0x0030
        /*0014*/ 	.byte	0x00, 0xf0, 0x11, 0x00


	//----- nvinfo : EIATTR_KPARAM_INFO
	.align		4
.L_13:
        /*0018*/ 	.byte	0x04, 0x17
        /*001a*/ 	.short	(.L_15 - .L_14)
.L_14:
        /*001c*/ 	.word	0x00000000
        /*0020*/ 	.short	0x0005
        /*0022*/ 	.short	0x0028
        /*0024*/ 	.byte	0x00, 0xf4, 0x21, 0x00


	//----- nvinfo : EIATTR_KPARAM_INFO
	.align		4
.L_15:
        /*0028*/ 	.byte	0x04, 0x17
        /*002a*/ 	.short	(.L_17 - .L_16)
.L_16:
        /*002c*/ 	.word	0x00000000
        /*0030*/ 	.short	0x0004
        /*0032*/ 	.short	0x0020
        /*0034*/ 	.byte	0x00, 0xf4, 0x21, 0x00


	//----- nvinfo : EIATTR_KPARAM_INFO
	.align		4
.L_17:
        /*0038*/ 	.byte	0x04, 0x17
        /*003a*/ 	.short	(.L_19 - .L_18)
.L_18:
        /*003c*/ 	.word	0x00000000
        /*0040*/ 	.short	0x0003
        /*0042*/ 	.short	0x0018
        /*0044*/ 	.byte	0x00, 0xf4, 0x21, 0x00


	//----- nvinfo : EIATTR_KPARAM_INFO
	.align		4
.L_19:
        /*0048*/ 	.byte	0x04, 0x17
        /*004a*/ 	.short	(.L_21 - .L_20)
.L_20:
        /*004c*/ 	.word	0x00000000
        /*0050*/ 	.short	0x0002
        /*0052*/ 	.short	0x0010
        /*0054*/ 	.byte	0x00, 0xf4, 0x21, 0x00


	//----- nvinfo : EIATTR_KPARAM_INFO
	.align		4
.L_21:
        /*0058*/ 	.byte	0x04, 0x17
        /*005a*/ 	.short	(.L_23 - .L_22)
.L_22:
        /*005c*/ 	.word	0x00000000
        /*0060*/ 	.short	0x0001
        /*0062*/ 	.short	0x0008
        /*0064*/ 	.byte	0x00, 0xf4, 0x21, 0x00


	//----- nvinfo : EIATTR_KPARAM_INFO
	.align		4
.L_23:
        /*0068*/ 	.byte	0x04, 0x17
        /*006a*/ 	.short	(.L_25 - .L_24)
.L_24:
        /*006c*/ 	.word	0x00000000
        /*0070*/ 	.short	0x0000
        /*0072*/ 	.short	0x0000
        /*0074*/ 	.byte	0x00, 0xf4, 0x21, 0x00


	//----- nvinfo : EIATTR_SPARSE_MMA_MASK
	.align		4
.L_25:
        /*0078*/ 	.byte	0x03, 0x50
        /*007a*/ 	.short	0x0000


	//----- nvinfo : EIATTR_MAXREG_COUNT
	.align		4
        /*007c*/ 	.byte	0x03, 0x1b
        /*007e*/ 	.short	0x00ff


	//----- nvinfo : EIATTR_EXIT_INSTR_OFFSETS
	.align		4
        /*0080*/ 	.byte	0x04, 0x1c
        /*0082*/ 	.short	(.L_27 - .L_26)


	//   ....[0]....
.L_26:
        /*0084*/ 	.word	0x00000420


	//----- nvinfo : EIATTR_REQNTID
	.align		4
.L_27:
        /*0088*/ 	.byte	0x04, 0x10
        /*008a*/ 	.short	(.L_29 - .L_28)
.L_28:
        /*008c*/ 	.word	0x00000100
        /*0090*/ 	.word	0x00000001
        /*0094*/ 	.word	0x00000001


	//----- nvinfo : EIATTR_CBANK_PARAM_SIZE
	.align		4
.L_29:
        /*0098*/ 	.byte	0x03, 0x19
        /*009a*/ 	.short	0x0034


	//----- nvinfo : EIATTR_PARAM_CBANK
	.align		4
        /*009c*/ 	.byte	0x04, 0x0a
        /*009e*/ 	.short	(.L_31 - .L_30)
	.align		4
.L_30:
        /*00a0*/ 	.word	index@(.nv.constant0.triton_poi_fused__native_batch_norm_legit_no_training_hardtanh_25)
        /*00a4*/ 	.short	0x0210
        /*00a6*/ 	.short	0x0034


	//----- nvinfo : EIATTR_SW_WAR
	.align		4
.L_31:
        /*00a8*/ 	.byte	0x04, 0x36
        /*00aa*/ 	.short	(.L_33 - .L_32)
.L_32:
        /*00ac*/ 	.word	0x00000008
.L_33:


//--------------------- .nv.callgraph             --------------------------
	.section	.nv.callgraph,"",@"SHT_CUDA_CALLGRAPH"
	.align	4
	.sectionentsize	8
	.align		4
        /*0000*/ 	.word	0x00000000
	.align		4
        /*0004*/ 	.word	0xffffffff
	.align		4
        /*0008*/ 	.word	0x00000000
	.align		4
        /*000c*/ 	.word	0xfffffffe
	.align		4
        /*0010*/ 	.word	0x00000000
	.align		4
        /*0014*/ 	.word	0xfffffffd
	.align		4
        /*0018*/ 	.word	0x00000000
	.align		4
        /*001c*/ 	.word	0xfffffffc


//--------------------- .nv.constant4             --------------------------
	.section	.nv.constant4,"a",@progbits
	.align	8
	.align		8
.nv.constant4:
        /*0000*/ 	.dword	_$_str
	.align		8
        /*0008*/ 	.dword	_$_str_$_2


//--------------------- .text.triton_poi_fused__native_batch_norm_legit_no_training_hardtanh_25 --------------------------
	.section	.text.triton_poi_fused__native_batch_norm_legit_no_training_hardtanh_25,"ax",@progbits
	.align	128
        .global         triton_poi_fused__native_batch_norm_legit_no_training_hardtanh_25
        .type           triton_poi_fused__native_batch_norm_legit_no_training_hardtanh_25,@function
        .size           triton_poi_fused__native_batch_norm_legit_no_training_hardtanh_25,(.L_x_1 - triton_poi_fused__native_batch_norm_legit_no_training_hardtanh_25)
        .other          triton_poi_fused__native_batch_norm_legit_no_training_hardtanh_25,@"STO_CUDA_ENTRY STV_DEFAULT"
triton_poi_fused__native_batch_norm_legit_no_training_hardtanh_25:
.text.triton_poi_fused__native_batch_norm_legit_no_training_hardtanh_25:
[----:B------:R-:W-:Y:S01]  /*0000*/  LDC R1, c[0x0][0x28] ;  /* 0x00000a00ff017b82 */ /* 0x000fe20000000800 */
[----:B------:R-:W1:Y:S07]  /*0010*/  S2R R0, SR_TID.X ;  /* 0x0000000000007919 */ /* 0x000e6e0000002100 */
[----:B------:R-:W2:Y:S01]  /*0020*/  LDC.64 R2, c[0x0][0x220] ;  /* 0x00008800ff027b82 */ /* 0x000ea20000000a00 */
[----:B------:R-:W-:Y:S01]  /*0030*/  ULDC.64 UR4, c[0x0][0x208] ;  /* 0x0000820000047ab9 */ /* 0x000fe20000000a00 */
[----:B------:R-:W3:Y:S06]  /*0040*/  S2R R5, SR_CTAID.X ;  /* 0x0000000000057919 */ /* 0x000eec0000002500 */
[----:B------:R-:W4:Y:S08]  /*0050*/  LDC.64 R6, c[0x0][0x218] ;  /* 0x00008600ff067b82 */ /* 0x000f300000000a00 */
[----:B------:R-:W5:Y:S08]  /*0060*/  LDC.64 R8, c[0x0][0x228] ;  /* 0x00008a00ff087b82 */ /* 0x000f700000000a00 */
[----:B------:R-:W5:Y:S01]  /*0070*/  LDC.64 R10, c[0x0][0x230] ;  /* 0x00008c00ff0a7b82 */ /* 0x000f620000000a00 */
[----:B-1----:R-:W-:-:S04]  /*0080*/  SHF.L.U32 R0, R0, 0x1, RZ ;  /* 0x0000000100007819 */ /* 0x002fc800000006ff */
[----:B------:R-:W-:-:S04]  /*0090*/  LOP3.LUT R0, R0, 0x1fe, RZ, 0xc0, !PT ;  /* 0x000001fe00007812 */ /* 0x000fc800078ec0ff */
[----:B---3--:R-:W-:-:S05]  /*00a0*/  LEA R0, R5, R0, 0x9 ;  /* 0x0000000005007211 */ /* 0x008fca00078e48ff */
[----:B------:R-:W-:-:S05]  /*00b0*/  IMAD.HI R4, R0, 0x66666667, RZ ;  /* 0x6666666700047827 */ /* 0x000fca00078e02ff */
[----:B------:R-:W-:-:S04]  /*00c0*/  SHF.R.U32.HI R5, RZ, 0x1f, R4 ;  /* 0x0000001fff057819 */ /* 0x000fc80000011604 */
[----:B------:R-:W-:-:S05]  /*00d0*/  LEA.HI.SX32 R5, R4, R5, 0x17 ;  /* 0x0000000504057211 */ /* 0x000fca00078fbaff */
[----:B------:R-:W-:Y:S02]  /*00e0*/  IMAD R13, R5, -0x500, R0 ;  /* 0xfffffb00050d7824 */ /* 0x000fe400078e0200 */
[----:B------:R-:W1:Y:S02]  /*00f0*/  LDC.64 R4, c[0x0][0x210] ;  /* 0x00008400ff047b82 */ /* 0x000e640000000a00 */
[----:B--2---:R-:W-:-:S06]  /*0100*/  IMAD.WIDE R2, R13, 0x4, R2 ;  /* 0x000000040d027825 */ /* 0x004fcc00078e0202 */
[----:B------:R-:W2:Y:S01]  /*0110*/  LDG.E.EL.64 R2, desc[UR4][R2.64] ;  /* 0x0000000402027981 */ /* 0x000ea2000c2e1b00 */
[----:B----4-:R-:W-:-:S04]  /*0120*/  IMAD.WIDE R6, R13, 0x4, R6 ;  /* 0x000000040d067825 */ /* 0x010fc800078e0206 */
[C---:B-----5:R-:W-:Y:S02]  /*0130*/  IMAD.WIDE R8, R13.reuse, 0x4, R8 ;  /* 0x000000040d087825 */ /* 0x060fe400078e0208 */
[----:B------:R-:W3:Y:S02]  /*0140*/  LDG.E.EL.64 R6, desc[UR4][R6.64] ;  /* 0x0000000406067981 */ /* 0x000ee4000c2e1b00 */
[----:B0-----:R-:W-:Y:S02]  /*0150*/  IMAD.WIDE R10, R13, 0x4, R10 ;  /* 0x000000040d0a7825 */ /* 0x001fe400078e020a */
[----:B------:R-:W4:Y:S04]  /*0160*/  LDG.E.EL.64 R8, desc[UR4][R8.64] ;  /* 0x0000000408087981 */ /* 0x000f28000c2e1b00 */
[----:B------:R-:W4:Y:S01]  /*0170*/  LDG.E.EL.64 R10, desc[UR4][R10.64] ;  /* 0x000000040a0a7981 */ /* 0x000f22000c2e1b00 */
[----:B-1----:R-:W-:-:S06]  /*0180*/  IMAD.WIDE R4, R0, 0x4, R4 ;  /* 0x0000000400047825 */ /* 0x002fcc00078e0204 */
[----:B------:R-:W3:Y:S01]  /*0190*/  LDG.E.64 R4, desc[UR4][R4.64] ;  /* 0x0000000404047981 */ /* 0x000ee2000c1e1b00 */
[----:B--2---:R-:W-:Y:S01]  /*01a0*/  FADD R2, R2, 9.9999997473787516356e-06 ;  /* 0x3727c5ac02027421 */ /* 0x004fe20000000000 */
[----:B------:R-:W-:-:S03]  /*01b0*/  FADD R3, R3, 9.9999997473787516356e-06 ;  /* 0x3727c5ac03037421 */ /* 0x000fc60000000000 */
[----:B------:R-:W0:Y:S08]  /*01c0*/  MUFU.SQRT R12, R2 ;  /* 0x00000002000c7308 */ /* 0x000e300000002000 */
[----:B------:R-:W1:Y:S01]  /*01d0*/  MUFU.SQRT R13, R3 ;  /* 0x00000003000d7308 */ /* 0x000e620000002000 */
[C---:B0-----:R-:W-:Y:S02]  /*01e0*/  FSETP.GT.AND P0, PT, R12.reuse, 8.50705917302346158658e+37, PT ;  /* 0x7e8000000c00780b */ /* 0x041fe40003f04000 */
[----:B------:R-:W-:-:S02]  /*01f0*/  FSETP.GEU.AND P2, PT, R12, 1.175494350822287508e-38, PT ;  /* 0x008000000c00780b */ /* 0x000fc40003f4e000 */
[C---:B-1----:R-:W-:Y:S02]  /*0200*/  FSETP.GT.AND P1, PT, R13.reuse, 8.50705917302346158658e+37, PT ;  /* 0x7e8000000d00780b */ /* 0x042fe40003f24000 */
[----:B------:R-:W-:-:S07]  /*0210*/  FSETP.GEU.AND P3, PT, R13, 1.175494350822287508e-38, PT ;  /* 0x008000000d00780b */ /* 0x000fce0003f6e000 */
[----:B------:R-:W-:Y:S01]  /*0220*/  @P0 FMUL R12, R12, 0.25 ;  /* 0x3e8000000c0c0820 */ /* 0x000fe20000400000 */
[----:B------:R-:W-:-:S03]  /*0230*/  HFMA2.MMA R2, -RZ, RZ, 1.625, 0 ;  /* 0x3e800000ff027435 */ /* 0x000fc600000001ff */
[----:B------:R-:W-:Y:S01]  /*0240*/  @!P2 FMUL R12, R12, 16777216 ;  /* 0x4b8000000c0ca820 */ /* 0x000fe20000400000 */
[----:B------:R-:W-:-:S04]  /*0250*/  @P1 FMUL R13, R13, 0.25 ;  /* 0x3e8000000d0d1820 */ /* 0x000fc80000400000 */
[----:B------:R-:W-:Y:S01]  /*0260*/  @!P3 FMUL R13, R13, 16777216 ;  /* 0x4b8000000d0db820 */ /* 0x000fe20000400000 */
[----:B------:R-:W0:Y:S01]  /*0270*/  MUFU.RCP R12, R12 ;  /* 0x0000000c000c7308 */ /* 0x000e220000001000 */
[----:B------:R-:W-:-:S07]  /*0280*/  FSEL R3, R2, 1, P0 ;  /* 0x3f80000002037808 */ /* 0x000fce0000000000 */
[----:B------:R-:W1:Y:S01]  /*0290*/  MUFU.RCP R13, R13 ;  /* 0x0000000d000d7308 */ /* 0x000e620000001000 */
[----:B------:R-:W-:Y:S01]  /*02a0*/  FSEL R2, R2, 1, P1 ;  /* 0x3f80000002027808 */ /* 0x000fe20000800000 */
[----:B------:R-:W-:Y:S01]  /*02b0*/  @!P2 FMUL R3, R3, 16777216 ;  /* 0x4b8000000303a820 */ /* 0x000fe20000400000 */
[----:B---3--:R-:W-:-:S03]  /*02c0*/  FADD R4, R4, -R6 ;  /* 0x8000000604047221 */ /* 0x008fc60000000000 */
[----:B------:R-:W-:Y:S01]  /*02d0*/  @!P3 FMUL R2, R2, 16777216 ;  /* 0x4b8000000202b820 */ /* 0x000fe20000400000 */
[----:B0-----:R-:W-:Y:S01]  /*02e0*/  FMUL R3, R12, R3 ;  /* 0x000000030c037220 */ /* 0x001fe20000400000 */
[----:B------:R-:W-:-:S03]  /*02f0*/  FADD R5, R5, -R7 ;  /* 0x8000000705057221 */ /* 0x000fc60000000000 */
[----:B------:R-:W-:Y:S01]  /*0300*/  FMUL R7, R4, R3 ;  /* 0x0000000304077220 */ /* 0x000fe20000400000 */
[----:B-1----:R-:W-:-:S03]  /*0310*/  FMUL R2, R13, R2 ;  /* 0x000000020d027220 */ /* 0x002fc60000400000 */
[----:B----4-:R-:W-:Y:S01]  /*0320*/  FFMA R7, R8, R7, R10 ;  /* 0x0000000708077223 */ /* 0x010fe2000000000a */
[----:B------:R-:W-:Y:S02]  /*0330*/  FMUL R4, R5, R2 ;  /* 0x0000000205047220 */ /* 0x000fe40000400000 */
[----:B------:R-:W0:Y:S02]  /*0340*/  LDC.64 R2, c[0x0][0x238] ;  /* 0x00008e00ff027b82 */ /* 0x000e240000000a00 */
[----:B------:R-:W-:Y:S01]  /*0350*/  FFMA R4, R9, R4, R11 ;  /* 0x0000000409047223 */ /* 0x000fe2000000000b */
[----:B------:R-:W-:-:S04]  /*0360*/  FSETP.GTU.AND P0, PT, R7, RZ, PT ;  /* 0x000000ff0700720b */ /* 0x000fc80003f0c000 */
[C---:B------:R-:W-:Y:S02]  /*0370*/  FSETP.GTU.AND P1, PT, R4.reuse, RZ, PT ;  /* 0x000000ff0400720b */ /* 0x040fe40003f2c000 */
[----:B------:R-:W-:Y:S02]  /*0380*/  FSEL R6, R7, RZ, P0 ;  /* 0x000000ff07067208 */ /* 0x000fe40000000000 */
[----:B------:R-:W-:Y:S02]  /*0390*/  FSEL R7, R4, RZ, P1 ;  /* 0x000000ff04077208 */ /* 0x000fe40000800000 */
[C---:B------:R-:W-:Y:S02]  /*03a0*/  FSETP.GEU.AND P2, PT, R6.reuse, 6, PT ;  /* 0x40c000000600780b */ /* 0x040fe40003f4e000 */
[----:B------:R-:W-:Y:S02]  /*03b0*/  FSETP.GEU.AND P3, PT, R7, 6, PT ;  /* 0x40c000000700780b */ /* 0x000fe40003f6e000 */
[----:B------:R-:W-:-:S02]  /*03c0*/  FSETP.NAN.AND P0, PT, R6, R6, PT ;  /* 0x000000060600720b */ /* 0x000fc40003f08000 */
[----:B------:R-:W-:Y:S01]  /*03d0*/  FSETP.NAN.AND P1, PT, R7, R7, PT ;  /* 0x000000070700720b */ /* 0x000fe20003f28000 */
[----:B0-----:R-:W-:-:S06]  /*03e0*/  IMAD.WIDE R2, R0, 0x4, R2 ;  /* 0x0000000400027825 */ /* 0x001fcc00078e0202 */
[----:B------:R-:W-:Y:S02]  /*03f0*/  @P2 SEL R6, R6, 0x40c00000, P0 ;  /* 0x40c0000006062807 */ /* 0x000fe40000000000 */
[----:B------:R-:W-:-:S05]  /*0400*/  @P3 SEL R7, R7, 0x40c00000, P1 ;  /* 0x40c0000007073807 */ /* 0x000fca0000800000 */
[----:B------:R-:W-:Y:S01]  /*0410*/  STG.E.64 desc[UR4][R2.64], R6 ;  /* 0x0000000602007986 */ /* 0x000fe2000c101b04 */
[----:B------:R-:W-:Y:S05]  /*0420*/  EXIT ;  /* 0x000000000000794d */ /* 0x000fea0003800000 */
.L_x_0:
[----:B------:R-:W-:-:S00]  /*0430*/  BRA `(.L_x_0) ;  /* 0xfffffffc00fc7947 */ /* 0x000fc0000383ffff */
[----:B------:R-:W-:-:S00]  /*0440*/  NOP ;  /* 0x0000000000007918 */ /* 0x000fc00000000000 */
        /* <DEDUP_REMOVED lines=11> */
.L_x_1:


//--------------------- .nv.global.init           --------------------------
	.section	.nv.global.init,"aw",@progbits
.nv.global.init:
	.type		_$_str,@object
	.size		_$_str,(_$_str_$_2 - _$_str)
_$_str:
        /*0000*/ 	.byte	0x5f, 0x5f, 0x43, 0x55, 0x44, 0x41, 0x5f, 0x46, 0x54, 0x5a, 0x00
	.type		_$_str_$_2,@object
	.size		_$_str_$_2,(.L_1 - _$_str_$_2)
_$_str_$_2:
        /*000b*/ 	.byte	0x5f, 0x5f, 0x43, 0x55, 0x44, 0x41, 0x5f, 0x50, 0x52, 0x45, 0x43, 0x5f, 0x53, 0x51, 0x52, 0x54
        /*001b*/ 	.byte	0x00
.L_1:


//--------------------- .nv.constant0.triton_poi_fused__native_batch_norm_legit_no_training_hardtanh_25 --------------------------
	.section	.nv.constant0.triton_poi_fused__native_batch_norm_legit_no_training_hardtanh_25,"a",@progbits
	.sectionflags	@""
	.align	4
.nv.constant0.triton_poi_fused__native_batch_norm_legit_no_training_hardtanh_25:
	.zero		580
